	.headerflags	@"EF_CUDA_TEXMODE_UNIFIED EF_CUDA_64BIT_ADDRESS EF_CUDA_ACCELERATORS EF_CUDA_SM90 EF_CUDA_VIRTUAL_SM(EF_CUDA_SM90)"
	.elftype	@"ET_EXEC"


//--------------------- .nv.info                  --------------------------
	.section	.nv.info,"",@"SHT_CUDA_INFO"
	.align	4


	//----- nvinfo : EIATTR_REGCOUNT
	.align		4
        /*0000*/ 	.byte	0x04, 0x2f
        /*0002*/ 	.short	(.L_1 - .L_0)
	.align		4
.L_0:
        /*0004*/ 	.word	index@(triton_mm)
        /*0008*/ 	.word	0x0000003a


	//----- nvinfo : EIATTR_MIN_STACK_SIZE
	.align		4
.L_1:
        /*000c*/ 	.byte	0x04, 0x12
        /*000e*/ 	.short	(.L_3 - .L_2)
	.align		4
.L_2:
        /*0010*/ 	.word	index@(triton_mm)
        /*0014*/ 	.word	0x00000000


	//----- nvinfo : EIATTR_FRAME_SIZE
	.align		4
.L_3:
        /*0018*/ 	.byte	0x04, 0x11
        /*001a*/ 	.short	(.L_5 - .L_4)
	.align		4
.L_4:
        /*001c*/ 	.word	index@(triton_mm)
        /*0020*/ 	.word	0x00000000


	//----- nvinfo : EIATTR_MIN_STACK_SIZE
	.align		4
.L_5:
        /*0024*/ 	.byte	0x04, 0x12
        /*0026*/ 	.short	(.L_7 - .L_6)
	.align		4
.L_6:
        /*0028*/ 	.word	index@(triton_mm)
        /*002c*/ 	.word	0x00000000
.L_7:


//--------------------- .nv.info.triton_mm        --------------------------
	.section	.nv.info.triton_mm,"",@"SHT_CUDA_INFO"
	.sectionflags	@""
	.align	4


	//----- nvinfo : EIATTR_CUDA_API_VERSION
	.align		4
        /*0000*/ 	.byte	0x04, 0x37
        /*0002*/ 	.short	(.L_9 - .L_8)
.L_8:
        /*0004*/ 	.word	0x0000007c


	//----- nvinfo : EIATTR_KPARAM_INFO
	.align		4
.L_9:
        /*0008*/ 	.byte	0x04, 0x17
        /*000a*/ 	.short	(.L_11 - .L_10)
.L_10:
        /*000c*/ 	.word	0x00000000
        /*0010*/ 	.short	0x0003
        /*0012*/ 	.short	0x0018
        /*0014*/ 	.byte	0x00, 0xf0, 0x11, 0x00


	//----- nvinfo : EIATTR_KPARAM_INFO
	.align		4
.L_11:
        /*0018*/ 	.byte	0x04, 0x17
        /*001a*/ 	.short	(.L_13 - .L_12)
.L_12:
        /*001c*/ 	.word	0x00000000
        /*0020*/ 	.short	0x0002
        /*0022*/ 	.short	0x0010
        /*0024*/ 	.byte	0x00, 0xf0, 0x21, 0x00


	//----- nvinfo : EIATTR_KPARAM_INFO
	.align		4
.L_13:
        /*0028*/ 	.byte	0x04, 0x17
        /*002a*/ 	.short	(.L_15 - .L_14)
.L_14:
        /*002c*/ 	.word	0x00000000
        /*0030*/ 	.short	0x0001
        /*0032*/ 	.short	0x0008
        /*0034*/ 	.byte	0x00, 0xf0, 0x21, 0x00


	//----- nvinfo : EIATTR_KPARAM_INFO
	.align		4
.L_15:
        /*0038*/ 	.byte	0x04, 0x17
        /*003a*/ 	.short	(.L_17 - .L_16)
.L_16:
        /*003c*/ 	.word	0x00000000
        /*0040*/ 	.short	0x0000
        /*0042*/ 	.short	0x0000
        /*0044*/ 	.byte	0x00, 0xf0, 0x21, 0x00


	//----- nvinfo : EIATTR_SPARSE_MMA_MASK
	.align		4
.L_17:
        /*0048*/ 	.byte	0x03, 0x50
        /*004a*/ 	.short	0x0000


	//----- nvinfo : EIATTR_MAXREG_COUNT
	.align		4
        /*004c*/ 	.byte	0x03, 0x1b
        /*004e*/ 	.short	0x00ff


	//----- nvinfo : EIATTR_COOP_GROUP_MASK_REGIDS
	.align		4
        /*0050*/ 	.byte	0x04, 0x29
        /*0052*/ 	.short	(.L_19 - .L_18)


	//   ....[0]....
.L_18:
        /*0054*/ 	.word	0xffffffff


	//----- nvinfo : EIATTR_COOP_GROUP_INSTR_OFFSETS
	.align		4
.L_19:
        /*0058*/ 	.byte	0x04, 0x28
        /*005a*/ 	.short	(.L_21 - .L_20)


	//   ....[0]....
.L_20:
        /*005c*/ 	.word	0x00000870


	//----- nvinfo : EIATTR_EXIT_INSTR_OFFSETS
	.align		4
.L_21:
        /*0060*/ 	.byte	0x04, 0x1c
        /*0062*/ 	.short	(.L_23 - .L_22)


	//   ....[0]....
.L_22:
        /*0064*/ 	.word	0x00000040


	//   ....[1]....
        /*0068*/ 	.word	0x00000f00


	//   ....[2]....
        /*006c*/ 	.word	0x00000f50


	//----- nvinfo : EIATTR_MAX_THREADS
	.align		4
.L_23:
        /*0070*/ 	.byte	0x04, 0x05
        /*0072*/ 	.short	(.L_25 - .L_24)
.L_24:
        /*0074*/ 	.word	0x00000080
        /*0078*/ 	.word	0x00000001
        /*007c*/ 	.word	0x00000001


	//----- nvinfo : EIATTR_CBANK_PARAM_SIZE
	.align		4
.L_25:
        /*0080*/ 	.byte	0x03, 0x19
        /*0082*/ 	.short	0x001c


	//----- nvinfo : EIATTR_PARAM_CBANK
	.align		4
        /*0084*/ 	.byte	0x04, 0x0a
        /*0086*/ 	.short	(.L_27 - .L_26)
	.align		4
.L_26:
        /*0088*/ 	.word	index@(.nv.constant0.triton_mm)
        /*008c*/ 	.short	0x0210
        /*008e*/ 	.short	0x001c


	//----- nvinfo : EIATTR_SW_WAR
	.align		4
.L_27:
        /*0090*/ 	.byte	0x04, 0x36
        /*0092*/ 	.short	(.L_29 - .L_28)
.L_28:
        /*0094*/ 	.word	0x00000008
.L_29:


//--------------------- .nv.callgraph             --------------------------
	.section	.nv.callgraph,"",@"SHT_CUDA_CALLGRAPH"
	.align	4
	.sectionentsize	8
	.align		4
        /*0000*/ 	.word	0x00000000
	.align		4
        /*0004*/ 	.word	0xffffffff
	.align		4
        /*0008*/ 	.word	0x00000000
	.align		4
        /*000c*/ 	.word	0xfffffffe
	.align		4
        /*0010*/ 	.word	0x00000000
	.align		4
        /*0014*/ 	.word	0xfffffffd
	.align		4
        /*0018*/ 	.word	0x00000000
	.align		4
        /*001c*/ 	.word	0xfffffffc


//--------------------- .text.triton_mm           --------------------------
	.section	.text.triton_mm,"ax",@progbits
	.sectionflags	@"SHF_BARRIERS=1"
	.align	128
        .global         triton_mm
        .type           triton_mm,@function
        .size           triton_mm,(.L_x_2 - triton_mm)
        .other          triton_mm,@"STO_CUDA_ENTRY STV_DEFAULT"
triton_mm:
.text.triton_mm:
[----:B------:R-:W1:Y:S02]  /*0000*/  LDC R1, c[0x0][0x28] ;  /* 0x00000a00ff017b82 */ /* 0x000e640000000800 */
[----:B------:R-:W2:Y:S02]  /*0010*/  LDC R5, c[0x0][0x228] ;  /* 0x00008a00ff057b82 */ /* 0x000ea40000000800 */
[----:B--2---:R-:W-:-:S05]  /*0020*/  IMAD R0, R5, 0xc00, RZ ;  /* 0x00000c0005007824 */ /* 0x004fca00078e02ff */
[----:B------:R-:W-:-:S13]  /*0030*/  ISETP.NE.AND P0, PT, R0, RZ, PT ;  /* 0x000000ff0000720c */ /* 0x000fda0003f05270 */
[----:B------:R-:W-:Y:S05]  /*0040*/  @!P0 EXIT ;  /* 0x000000000000894d */ /* 0x000fea0003800000 */
[----:B------:R-:W2:Y:S01]  /*0050*/  S2R R13, SR_CTAID.X ;  /* 0x00000000000d7919 */ /* 0x000ea20000002500 */
[----:B------:R-:W-:Y:S01]  /*0060*/  VIADD R0, R5, 0x3f ;  /* 0x0000003f05007836 */ /* 0x000fe20000000000 */
[----:B------:R-:W-:Y:S01]  /*0070*/  IABS R21, R5 ;  /* 0x0000000500157213 */ /* 0x000fe20000000000 */
[----:B------:R-:W3:Y:S01]  /*0080*/  S2UR UR8, SR_CgaCtaId ;  /* 0x00000000000879c3 */ /* 0x000ee20000008800 */
[----:B------:R-:W-:Y:S01]  /*0090*/  UMOV UR4, 0x400 ;  /* 0x0000040000047882 */ /* 0x000fe20000000000 */
[----:B------:R-:W-:Y:S01]  /*00a0*/  ULDC.64 UR10, c[0x0][0x208] ;  /* 0x00008200000a7ab9 */ /* 0x000fe20000000a00 */
[----:B------:R-:W-:Y:S02]  /*00b0*/  SHF.R.S32.HI R3, RZ, 0x1f, R0 ;  /* 0x0000001fff037819 */ /* 0x000fe40000011400 */
[----:B------:R-:W-:Y:S02]  /*00c0*/  CS2R R24, SRZ ;  /* 0x0000000000187805 */ /* 0x000fe4000001ff00 */
[----:B------:R-:W-:-:S02]  /*00d0*/  CS2R R26, SRZ ;  /* 0x00000000001a7805 */ /* 0x000fc4000001ff00 */
[----:B------:R-:W-:Y:S02]  /*00e0*/  CS2R R28, SRZ ;  /* 0x00000000001c7805 */ /* 0x000fe4000001ff00 */
[----:B------:R-:W-:Y:S02]  /*00f0*/  LEA.HI R3, R3, R0, RZ, 0x6 ;  /* 0x0000000003037211 */ /* 0x000fe400078f30ff */
[----:B------:R-:W-:Y:S02]  /*0100*/  CS2R R30, SRZ ;  /* 0x00000000001e7805 */ /* 0x000fe4000001ff00 */
[----:B------:R-:W-:Y:S02]  /*0110*/  CS2R R32, SRZ ;  /* 0x0000000000207805 */ /* 0x000fe4000001ff00 */
[----:B------:R-:W-:Y:S02]  /*0120*/  CS2R R34, SRZ ;  /* 0x0000000000227805 */ /* 0x000fe4000001ff00 */
[----:B------:R-:W-:-:S02]  /*0130*/  CS2R R36, SRZ ;  /* 0x0000000000247805 */ /* 0x000fc4000001ff00 */
[----:B------:R-:W-:Y:S02]  /*0140*/  CS2R R38, SRZ ;  /* 0x0000000000267805 */ /* 0x000fe4000001ff00 */
[----:B------:R-:W-:Y:S02]  /*0150*/  CS2R R40, SRZ ;  /* 0x0000000000287805 */ /* 0x000fe4000001ff00 */
[----:B------:R-:W-:Y:S02]  /*0160*/  CS2R R42, SRZ ;  /* 0x00000000002a7805 */ /* 0x000fe4000001ff00 */
[----:B------:R-:W-:Y:S02]  /*0170*/  CS2R R44, SRZ ;  /* 0x00000000002c7805 */ /* 0x000fe4000001ff00 */
[----:B------:R-:W-:Y:S02]  /*0180*/  CS2R R46, SRZ ;  /* 0x00000000002e7805 */ /* 0x000fe4000001ff00 */
[----:B------:R-:W-:-:S02]  /*0190*/  CS2R R48, SRZ ;  /* 0x0000000000307805 */ /* 0x000fc4000001ff00 */
[----:B------:R-:W-:Y:S02]  /*01a0*/  CS2R R50, SRZ ;  /* 0x0000000000327805 */ /* 0x000fe4000001ff00 */
[----:B------:R-:W-:Y:S02]  /*01b0*/  CS2R R52, SRZ ;  /* 0x0000000000347805 */ /* 0x000fe4000001ff00 */
[----:B------:R-:W-:Y:S01]  /*01c0*/  CS2R R54, SRZ ;  /* 0x0000000000367805 */ /* 0x000fe2000001ff00 */
[----:B------:R-:W-:Y:S01]  /*01d0*/  UMOV UR9, 0xffffffff ;  /* 0xffffffff00097882 */ /* 0x000fe20000000000 */
[----:B---3--:R-:W-:Y:S01]  /*01e0*/  UPRMT UR8, UR8, 0x654, UR4 ;  /* 0x0000065408087896 */ /* 0x008fe20008000004 */
[C---:B--2---:R-:W-:Y:S01]  /*01f0*/  IMAD.HI R2, R13.reuse, 0x2aaaaaab, RZ ;  /* 0x2aaaaaab0d027827 */ /* 0x044fe200078e02ff */
[----:B------:R-:W-:Y:S02]  /*0200*/  IABS R11, R13 ;  /* 0x0000000d000b7213 */ /* 0x000fe40000000000 */
[----:B------:R-:W-:-:S02]  /*0210*/  ISETP.GE.AND P1, PT, R13, RZ, PT ;  /* 0x000000ff0d00720c */ /* 0x000fc40003f26270 */
[----:B------:R-:W-:-:S04]  /*0220*/  SHF.R.U32.HI R7, RZ, 0x1f, R2 ;  /* 0x0000001fff077819 */ /* 0x000fc80000011602 */
[----:B------:R-:W-:-:S05]  /*0230*/  LEA.HI.SX32 R4, R2, R7, 0x1a ;  /* 0x0000000702047211 */ /* 0x000fca00078fd2ff */
[C---:B------:R-:W-:Y:S02]  /*0240*/  IMAD.SHL.U32 R0, R4.reuse, 0x8, RZ ;  /* 0x0000000804007824 */ /* 0x040fe400078e00ff */
[----:B------:R-:W-:-:S03]  /*0250*/  IMAD R13, R4, -0x180, R13 ;  /* 0xfffffe80040d7824 */ /* 0x000fc600078e020d */
[----:B------:R-:W-:Y:S02]  /*0260*/  LEA.HI.SX32 R3, R3, -R0, 0x1a ;  /* 0x8000000003037211 */ /* 0x000fe400078fd2ff */
[----:B------:R-:W-:Y:S02]  /*0270*/  IABS R19, R13 ;  /* 0x0000000d00137213 */ /* 0x000fe40000000000 */
[----:B------:R-:W-:-:S04]  /*0280*/  VIMNMX R6, R3, 0x8, PT ;  /* 0x0000000803067848 */ /* 0x000fc80003fe0100 */
[-C--:B------:R-:W-:Y:S02]  /*0290*/  IABS R15, R6.reuse ;  /* 0x00000006000f7213 */ /* 0x080fe40000000000 */
[----:B------:R-:W-:Y:S02]  /*02a0*/  IABS R10, R6 ;  /* 0x00000006000a7213 */ /* 0x000fe40000000000 */
[----:B------:R-:W2:Y:S03]  /*02b0*/  I2F.RP R7, R15 ;  /* 0x0000000f00077306 */ /* 0x000ea60000209400 */
[----:B------:R-:W-:-:S05]  /*02c0*/  IMAD.MOV R17, RZ, RZ, -R10 ;  /* 0x000000ffff117224 */ /* 0x000fca00078e0a0a */
[----:B--2---:R-:W2:Y:S02]  /*02d0*/  MUFU.RCP R7, R7 ;  /* 0x0000000700077308 */ /* 0x004ea40000001000 */
[----:B--2---:R-:W-:Y:S02]  /*02e0*/  VIADD R2, R7, 0xffffffe ;  /* 0x0ffffffe07027836 */ /* 0x004fe40000000000 */
[----:B------:R-:W2:Y:S04]  /*02f0*/  S2R R7, SR_TID.X ;  /* 0x0000000000077919 */ /* 0x000ea80000002100 */
[----:B------:R3:W4:Y:S02]  /*0300*/  F2I.FTZ.U32.TRUNC.NTZ R3, R2 ;  /* 0x0000000200037305 */ /* 0x000724000021f000 */
[----:B---3--:R-:W-:-:S02]  /*0310*/  IMAD.MOV.U32 R2, RZ, RZ, RZ ;  /* 0x000000ffff027224 */ /* 0x008fc400078e00ff */
[----:B----4-:R-:W-:-:S04]  /*0320*/  IMAD.MOV R8, RZ, RZ, -R3 ;  /* 0x000000ffff087224 */ /* 0x010fc800078e0a03 */
[----:B------:R-:W-:-:S04]  /*0330*/  IMAD R9, R8, R15, RZ ;  /* 0x0000000f08097224 */ /* 0x000fc800078e02ff */
[----:B------:R-:W-:Y:S02]  /*0340*/  IMAD.HI.U32 R8, R3, R9, R2 ;  /* 0x0000000903087227 */ /* 0x000fe400078e0002 */
[----:B------:R-:W3:Y:S04]  /*0350*/  I2F.RP R9, R21 ;  /* 0x0000001500097306 */ /* 0x000ee80000209400 */
[----:B------:R-:W-:Y:S01]  /*0360*/  IMAD.HI.U32 R2, R8, R11, RZ ;  /* 0x0000000b08027227 */ /* 0x000fe200078e00ff */
[----:B--2---:R-:W-:-:S03]  /*0370*/  SHF.R.U32.HI R14, RZ, 0x1, R7 ;  /* 0x00000001ff0e7819 */ /* 0x004fc60000011607 */
[----:B------:R-:W-:Y:S01]  /*0380*/  IMAD R2, R2, R17, R11 ;  /* 0x0000001102027224 */ /* 0x000fe200078e020b */
[----:B------:R-:W-:Y:S01]  /*0390*/  SGXT.U32 R14, R14, 0x6 ;  /* 0x000000060e0e781a */ /* 0x000fe20000000000 */
[----:B------:R-:W-:-:S03]  /*03a0*/  IMAD.HI.U32 R8, R8, R19, RZ ;  /* 0x0000001308087227 */ /* 0x000fc600078e00ff */
[C---:B------:R-:W-:Y:S01]  /*03b0*/  ISETP.GT.U32.AND P0, PT, R15.reuse, R2, PT ;  /* 0x000000020f00720c */ /* 0x040fe20003f04070 */
[----:B------:R-:W-:Y:S01]  /*03c0*/  IMAD R4, R8, R17, R19 ;  /* 0x0000001108047224 */ /* 0x000fe200078e0213 */
[----:B---3--:R-:W2:Y:S04]  /*03d0*/  MUFU.RCP R9, R9 ;  /* 0x0000000900097308 */ /* 0x008ea80000001000 */
[----:B------:R-:W-:-:S07]  /*03e0*/  ISETP.GT.U32.AND P3, PT, R15, R4, PT ;  /* 0x000000040f00720c */ /* 0x000fce0003f64070 */
[----:B------:R-:W-:Y:S02]  /*03f0*/  @!P0 IMAD.IADD R2, R2, 0x1, -R15 ;  /* 0x0000000102028824 */ /* 0x000fe400078e0a0f */
[----:B--2---:R-:W-:-:S03]  /*0400*/  VIADD R3, R9, 0xffffffe ;  /* 0x0ffffffe09037836 */ /* 0x004fc60000000000 */
[----:B------:R-:W-:Y:S01]  /*0410*/  ISETP.GT.U32.AND P0, PT, R15, R2, PT ;  /* 0x000000020f00720c */ /* 0x000fe20003f04070 */
[----:B------:R-:W-:Y:S01]  /*0420*/  @!P3 IMAD.IADD R4, R4, 0x1, -R15 ;  /* 0x000000010404b824 */ /* 0x000fe200078e0a0f */
[----:B------:R-:W-:Y:S01]  /*0430*/  LOP3.LUT R9, RZ, R6, RZ, 0x33, !PT ;  /* 0x00000006ff097212 */ /* 0x000fe200078e33ff */
[----:B------:R-:W-:Y:S01]  /*0440*/  @!P3 VIADD R8, R8, 0x1 ;  /* 0x000000010808b836 */ /* 0x000fe20000000000 */
[----:B------:R-:W2:Y:S02]  /*0450*/  F2I.FTZ.U32.TRUNC.NTZ R3, R3 ;  /* 0x0000000300037305 */ /* 0x000ea4000021f000 */
[----:B------:R-:W-:-:S07]  /*0460*/  ISETP.GE.U32.AND P2, PT, R4, R15, PT ;  /* 0x0000000f0400720c */ /* 0x000fce0003f46070 */
[----:B------:R-:W-:Y:S01]  /*0470*/  @!P0 IMAD.IADD R2, R2, 0x1, -R15 ;  /* 0x0000000102028824 */ /* 0x000fe200078e0a0f */
[----:B------:R-:W-:Y:S02]  /*0480*/  ISETP.NE.AND P0, PT, R6, RZ, PT ;  /* 0x000000ff0600720c */ /* 0x000fe40003f05270 */
[----:B------:R-:W-:Y:S01]  /*0490*/  LOP3.LUT R6, R13, R6, RZ, 0x3c, !PT ;  /* 0x000000060d067212 */ /* 0x000fe200078e3cff */
[----:B------:R-:W-:Y:S02]  /*04a0*/  @!P1 IMAD.MOV R2, RZ, RZ, -R2 ;  /* 0x000000ffff029224 */ /* 0x000fe400078e0a02 */
[----:B------:R-:W-:Y:S01]  /*04b0*/  @P2 VIADD R8, R8, 0x1 ;  /* 0x0000000108082836 */ /* 0x000fe20000000000 */
[----:B------:R-:W-:Y:S02]  /*04c0*/  ISETP.GE.AND P1, PT, R6, RZ, PT ;  /* 0x000000ff0600720c */ /* 0x000fe40003f26270 */
[----:B------:R-:W-:Y:S01]  /*04d0*/  SEL R11, R9, R2, !P0 ;  /* 0x00000002090b7207 */ /* 0x000fe20004000000 */
[----:B------:R-:W-:Y:S01]  /*04e0*/  IMAD.MOV.U32 R2, RZ, RZ, RZ ;  /* 0x000000ffff027224 */ /* 0x000fe200078e00ff */
[----:B------:R-:W-:-:S03]  /*04f0*/  SHF.R.U32.HI R6, RZ, 0x3, R7 ;  /* 0x00000003ff067819 */ /* 0x000fc60000011607 */
[----:B------:R-:W-:Y:S02]  /*0500*/  IMAD.IADD R11, R0, 0x1, R11 ;  /* 0x00000001000b7824 */ /* 0x000fe400078e020b */
[--C-:B--2---:R-:W-:Y:S02]  /*0510*/  IMAD.MOV R0, RZ, RZ, -R3.reuse ;  /* 0x000000ffff007224 */ /* 0x104fe400078e0a03 */
[----:B------:R-:W-:Y:S02]  /*0520*/  IMAD.SHL.U32 R12, R11, 0x40, RZ ;  /* 0x000000400b0c7824 */ /* 0x000fe400078e00ff */
[----:B------:R-:W-:Y:S02]  /*0530*/  IMAD R11, R0, R21, RZ ;  /* 0x00000015000b7224 */ /* 0x000fe400078e02ff */
[----:B------:R-:W-:Y:S01]  /*0540*/  @!P1 IMAD.MOV R8, RZ, RZ, -R8 ;  /* 0x000000ffff089224 */ /* 0x000fe200078e0a08 */
[----:B------:R-:W-:Y:S01]  /*0550*/  LOP3.LUT R10, R12, R14, RZ, 0xfc, !PT ;  /* 0x0000000e0c0a7212 */ /* 0x000fe200078efcff */
[----:B------:R-:W-:-:S03]  /*0560*/  IMAD.HI.U32 R2, R3, R11, R2 ;  /* 0x0000000b03027227 */ /* 0x000fc600078e0002 */
[----:B------:R-:W-:Y:S02]  /*0570*/  IABS R0, R10 ;  /* 0x0000000a00007213 */ /* 0x000fe40000000000 */
[----:B------:R-:W-:Y:S02]  /*0580*/  SEL R3, R9, R8, !P0 ;  /* 0x0000000809037207 */ /* 0x000fe40004000000 */
[----:B------:R-:W2:Y:S01]  /*0590*/  LDC.64 R8, c[0x0][0x210] ;  /* 0x00008400ff087b82 */ /* 0x000ea20000000a00 */
[----:B------:R-:W-:Y:S01]  /*05a0*/  IMAD.HI.U32 R2, R2, R0, RZ ;  /* 0x0000000002027227 */ /* 0x000fe200078e00ff */
[----:B------:R-:W-:-:S03]  /*05b0*/  ISETP.NE.AND P0, PT, R5, RZ, PT ;  /* 0x000000ff0500720c */ /* 0x000fc60003f05270 */
[----:B------:R-:W-:Y:S02]  /*05c0*/  IMAD.MOV R2, RZ, RZ, -R2 ;  /* 0x000000ffff027224 */ /* 0x000fe400078e0a02 */
[----:B------:R-:W-:Y:S02]  /*05d0*/  IMAD.SHL.U32 R3, R3, 0x40, RZ ;  /* 0x0000004003037824 */ /* 0x000fe400078e00ff */
[----:B------:R-:W-:-:S03]  /*05e0*/  IMAD R0, R21, R2, R0 ;  /* 0x0000000215007224 */ /* 0x000fc600078e0200 */
[----:B------:R-:W-:Y:S02]  /*05f0*/  LOP3.LUT R4, R3, R14, RZ, 0xfc, !PT ;  /* 0x0000000e03047212 */ /* 0x000fe400078efcff */
[----:B------:R-:W-:-:S03]  /*0600*/  ISETP.GT.U32.AND P2, PT, R21, R0, PT ;  /* 0x000000001500720c */ /* 0x000fc60003f44070 */
[----:B------:R-:W-:-:S05]  /*0610*/  IMAD.HI R2, R4, 0x2aaaaaab, RZ ;  /* 0x2aaaaaab04027827 */ /* 0x000fca00078e02ff */
[----:B------:R-:W-:-:S04]  /*0620*/  SHF.R.U32.HI R15, RZ, 0x1f, R2 ;  /* 0x0000001fff0f7819 */ /* 0x000fc80000011602 */
[----:B------:R-:W-:Y:S01]  /*0630*/  LEA.HI R15, R2, R15, RZ, 0x17 ;  /* 0x0000000f020f7211 */ /* 0x000fe200078fb8ff */
[----:B------:R-:W-:Y:S01]  /*0640*/  @!P2 IMAD.IADD R0, R0, 0x1, -R21 ;  /* 0x000000010000a824 */ /* 0x000fe200078e0a15 */
[----:B------:R-:W-:Y:S02]  /*0650*/  ISETP.GE.AND P2, PT, R10, RZ, PT ;  /* 0x000000ff0a00720c */ /* 0x000fe40003f46270 */
[----:B------:R-:W3:Y:S01]  /*0660*/  LDC.64 R10, c[0x0][0x218] ;  /* 0x00008600ff0a7b82 */ /* 0x000ee20000000a00 */
[----:B------:R-:W-:Y:S01]  /*0670*/  IMAD R15, R15, -0xc00, R4 ;  /* 0xfffff4000f0f7824 */ /* 0x000fe200078e0204 */
[----:B------:R-:W-:Y:S02]  /*0680*/  ISETP.GT.U32.AND P1, PT, R21, R0, PT ;  /* 0x000000001500720c */ /* 0x000fe40003f24070 */
[----:B------:R-:W-:-:S11]  /*0690*/  SHF.R.U32.HI R4, RZ, 0x5, R7 ;  /* 0x00000005ff047819 */ /* 0x000fd60000011607 */
[----:B------:R-:W-:-:S04]  /*06a0*/  @!P1 IMAD.IADD R0, R0, 0x1, -R21 ;  /* 0x0000000100009824 */ /* 0x000fc800078e0a15 */
[----:B------:R-:W-:Y:S02]  /*06b0*/  IMAD.MOV.U32 R13, RZ, RZ, R0 ;  /* 0x000000ffff0d7224 */ /* 0x000fe400078e0000 */
[----:B------:R-:W-:Y:S02]  /*06c0*/  IMAD.SHL.U32 R0, R7, 0x8, RZ ;  /* 0x0000000807007824 */ /* 0x000fe400078e00ff */
[----:B------:R-:W-:Y:S01]  /*06d0*/  @!P2 IMAD.MOV R13, RZ, RZ, -R13 ;  /* 0x000000ffff0da224 */ /* 0x000fe200078e0a0d */
[----:B------:R-:W-:Y:S02]  /*06e0*/  @!P0 LOP3.LUT R13, RZ, R5, RZ, 0x33, !PT ;  /* 0x00000005ff0d8212 */ /* 0x000fe400078e33ff */
[----:B------:R-:W-:Y:S02]  /*06f0*/  LOP3.LUT R2, R0, 0x8, RZ, 0xc0, !PT ;  /* 0x0000000800027812 */ /* 0x000fe400078ec0ff */
[----:B------:R-:W-:-:S03]  /*0700*/  LOP3.LUT R17, R0, 0x8, R7, 0x48, !PT ;  /* 0x0000000800117812 */ /* 0x000fc600078e4807 */
[--C-:B------:R-:W-:Y:S02]  /*0710*/  IMAD R15, R15, 0xc00, R2.reuse ;  /* 0x00000c000f0f7824 */ /* 0x100fe400078e0202 */
[----:B------:R-:W-:Y:S02]  /*0720*/  IMAD R17, R14, 0x10, R17 ;  /* 0x000000100e117824 */ /* 0x000fe400078e0211 */
[----:B------:R-:W-:Y:S01]  /*0730*/  IMAD R13, R13, 0xc00, R2 ;  /* 0x00000c000d0d7824 */ /* 0x000fe200078e0202 */
[----:B------:R-:W-:Y:S01]  /*0740*/  SHF.R.U32.HI R2, RZ, 0x3, R7 ;  /* 0x00000003ff027819 */ /* 0x000fe20000011607 */
[----:B---3--:R-:W-:Y:S01]  /*0750*/  IMAD.WIDE R10, R15, 0x2, R10 ;  /* 0x000000020f0a7825 */ /* 0x008fe200078e020a */
[----:B------:R-:W-:-:S03]  /*0760*/  LEA R15, R17, UR8, 0x1 ;  /* 0x00000008110f7c11 */ /* 0x000fc6000f8e08ff */
[----:B--2---:R-:W-:Y:S01]  /*0770*/  IMAD.WIDE R8, R13, 0x2, R8 ;  /* 0x000000020d087825 */ /* 0x004fe200078e0208 */
[----:B------:R-:W-:Y:S02]  /*0780*/  SGXT.U32 R13, R2, 0x4 ;  /* 0x00000004020d781a */ /* 0x000fe40000000000 */
[----:B------:R-:W-:Y:S02]  /*0790*/  IADD3 R16, P0, R10, 0x20, RZ ;  /* 0x000000200a107810 */ /* 0x000fe40007f1e0ff */
[----:B------:R-:W-:Y:S01]  /*07a0*/  @!PT LDS RZ, [RZ] ;  /* 0x00000000fffff984 */ /* 0x000fe20000000800 */
[----:B------:R-:W-:Y:S01]  /*07b0*/  @!PT LDS RZ, [RZ] ;  /* 0x00000000fffff984 */ /* 0x000fe20000000800 */
[----:B------:R-:W-:Y:S01]  /*07c0*/  @!PT LDS RZ, [RZ] ;  /* 0x00000000fffff984 */ /* 0x000fe20000000800 */
[----:B------:R-:W-:Y:S01]  /*07d0*/  LDGSTS.E.BYPASS.128 [R15], desc[UR10][R8.64] ;  /* 0x00000000080f7fae */ /* 0x000fe2000b901c4a */
[----:B------:R-:W-:Y:S02]  /*07e0*/  IADD3 R14, P1, R8, 0x20, RZ ;  /* 0x00000020080e7810 */ /* 0x000fe40007f3e0ff */
[----:B------:R-:W-:Y:S01]  /*07f0*/  LOP3.LUT R2, R12, R13, RZ, 0xfc, !PT ;  /* 0x0000000d0c027212 */ /* 0x000fe200078efcff */
[----:B------:R-:W0:Y:S01]  /*0800*/  LDGDEPBAR ;  /* 0x00000000000079af */ /* 0x000e220000000000 */
[----:B------:R-:W-:Y:S01]  /*0810*/  IMAD.X R19, RZ, RZ, R11, P0 ;  /* 0x000000ffff137224 */ /* 0x000fe200000e060b */
[----:B------:R-:W-:Y:S01]  /*0820*/  CS2R R12, SRZ ;  /* 0x00000000000c7805 */ /* 0x000fe2000001ff00 */
[----:B------:R-:W-:Y:S01]  /*0830*/  IMAD.X R17, RZ, RZ, R9, P1 ;  /* 0x000000ffff117224 */ /* 0x000fe200008e0609 */
[----:B------:R2:W-:Y:S04]  /*0840*/  LDGSTS.E.BYPASS.128 [R15+0x1000], desc[UR10][R10.64] ;  /* 0x010000000a0f7fae */ /* 0x0005e8000b901c4a */
[----:B------:R-:W0:Y:S01]  /*0850*/  LDGDEPBAR ;  /* 0x00000000000079af */ /* 0x000e220000000000 */
[----:B--2---:R-:W-:-:S07]  /*0860*/  LOP3.LUT R10, R4, 0x7fffffc, RZ, 0xc0, !PT ;  /* 0x07fffffc040a7812 */ /* 0x004fce00078ec0ff */
.L_x_0:
[----:B--2---:R-:W2:Y:S01]  /*0870*/  SHFL.IDX PT, R8, R10, RZ, 0x1f ;  /* 0x00001fff0a087589 */ /* 0x004ea200000e0000 */
[----:B------:R-:W-:Y:S01]  /*0880*/  UIADD3 UR9, UR9, 0x1, URZ ;  /* 0x0000000109097890 */ /* 0x000fe2000fffe03f */
[----:B------:R-:W-:-:S04]  /*0890*/  DEPBAR.LE SB0, 0x0 ;  /* 0x000080000000791a */ /* 0x000fc80000000000 */
[----:B------:R-:W-:Y:S01]  /*08a0*/  UISETP.GE.AND UP0, UPT, UR9, 0x2, UPT ;  /* 0x000000020900788c */ /* 0x000fe2000bf06270 */
[----:B------:R-:W-:Y:S01]  /*08b0*/  BAR.SYNC.DEFER_BLOCKING 0x0 ;  /* 0x0000000000007b1d */ /* 0x000fe20000010000 */
[----:B------:R-:W-:Y:S01]  /*08c0*/  VIADD R12, R12, 0x1 ;  /* 0x000000010c0c7836 */ /* 0x000fe20000000000 */
[C---:B------:R-:W-:Y:S01]  /*08d0*/  ISETP.GE.U32.AND P0, PT, R13.reuse, 0xbf0, PT ;  /* 0x00000bf00d00780c */ /* 0x040fe20003f06070 */
[----:B------:R-:W-:Y:S01]  /*08e0*/  USEL UR9, UR9, URZ, !UP0 ;  /* 0x0000003f09097287 */ /* 0x000fe2000c000000 */
[----:B------:R-:W-:Y:S02]  /*08f0*/  IMAD.MOV.U32 R9, RZ, RZ, R17 ;  /* 0x000000ffff097224 */ /* 0x000fe400078e0011 */
[----:B------:R-:W-:Y:S01]  /*0900*/  ISETP.GE.AND P1, PT, R12, 0x2, PT ;  /* 0x000000020c00780c */ /* 0x000fe20003f26270 */
[----:B------:R-:W-:-:S03]  /*0910*/  VIADD R13, R13, 0x10 ;  /* 0x000000100d0d7836 */ /* 0x000fc60000000000 */
[----:B------:R-:W-:-:S05]  /*0920*/  SEL R12, R12, RZ, !P1 ;  /* 0x000000ff0c0c7207 */ /* 0x000fca0004800000 */
[----:B------:R-:W-:Y:S01]  /*0930*/  IMAD R11, R12, 0x800, R15 ;  /* 0x000008000c0b7824 */ /* 0x000fe200078e020f */
[----:B--2---:R-:W-:Y:S01]  /*0940*/  R2UR UR4, R8 ;  /* 0x00000000080472ca */ /* 0x004fe200000e0000 */
[----:B------:R-:W-:Y:S01]  /*0950*/  IMAD.MOV.U32 R8, RZ, RZ, R14 ;  /* 0x000000ffff087224 */ /* 0x000fe200078e000e */
[----:B------:R-:W-:Y:S01]  /*0960*/  IADD3 R14, P2, R14, 0x20, RZ ;  /* 0x000000200e0e7810 */ /* 0x000fe20007f5e0ff */
[----:B------:R-:W-:-:S04]  /*0970*/  WARPGROUP.ARRIVE ;  /* 0x00000000000079c5 */ /* 0x000fc80000000000 */
[----:B------:R-:W-:-:S06]  /*0980*/  IMAD.X R17, RZ, RZ, R17, P2 ;  /* 0x000000ffff117224 */ /* 0x000fcc00010e0611 */
[----:B------:R-:W-:Y:S02]  /*0990*/  USHF.L.U32 UR5, UR4, 0x5, URZ ;  /* 0x0000000504057899 */ /* 0x000fe4000800063f */
[----:B------:R-:W-:Y:S02]  /*09a0*/  ULEA UR4, UR9, UR8, 0xb ;  /* 0x0000000809047291 */ /* 0x000fe4000f8e583f */
[----:B------:R-:W-:Y:S02]  /*09b0*/  ULOP3.LUT UR5, UR5, 0x60, URZ, 0xc0, !UPT ;  /* 0x0000006005057892 */ /* 0x000fe4000f8ec03f */
[----:B------:R-:W-:Y:S02]  /*09c0*/  USHF.R.U32.HI UR6, URZ, 0x4, UR4 ;  /* 0x000000043f067899 */ /* 0x000fe40008011604 */
[----:B------:R-:W-:Y:S02]  /*09d0*/  UIADD3 UR4, UR4, 0x1000, URZ ;  /* 0x0000100004047890 */ /* 0x000fe4000fffe03f */
[----:B------:R-:W-:-:S02]  /*09e0*/  ULOP3.LUT UR6, UR6, 0x3fff, URZ, 0xc0, !UPT ;  /* 0x00003fff06067892 */ /* 0x000fc4000f8ec03f */
[----:B------:R-:W-:Y:S02]  /*09f0*/  USHF.R.U32.HI UR4, URZ, 0x4, UR4 ;  /* 0x000000043f047899 */ /* 0x000fe40008011604 */
[----:B------:R-:W-:Y:S02]  /*0a00*/  UIADD3 UR5, UP0, UR5, UR6, URZ ;  /* 0x0000000605057290 */ /* 0x000fe4000ff1e03f */
[----:B------:R-:W-:Y:S02]  /*0a10*/  ULOP3.LUT UR4, UR4, 0x3fff, URZ, 0xc0, !UPT ;  /* 0x00003fff04047892 */ /* 0x000fe4000f8ec03f */
[----:B------:R-:W-:Y:S02]  /*0a20*/  UIADD3.X UR7, URZ, URZ, URZ, UP0, !UPT ;  /* 0x0000003f3f077290 */ /* 0x000fe400087fe43f */
[----:B------:R-:W-:Y:S02]  /*0a30*/  ULOP3.LUT UR6, UR4, 0x800000, URZ, 0xfc, !UPT ;  /* 0x0080000004067892 */ /* 0x000fe4000f8efc3f */
[----:B------:R-:W-:-:S02]  /*0a40*/  ULOP3.LUT UR4, UR5, 0x800000, URZ, 0xfc, !UPT ;  /* 0x0080000005047892 */ /* 0x000fc4000f8efc3f */
[----:B------:R-:W-:-:S03]  /*0a50*/  ULOP3.LUT UR5, UR7, 0xc0000010, URZ, 0xfc, !UPT ;  /* 0xc000001007057892 */ /* 0x000fc6000f8efc3f */
[----:B------:R-:W-:-:S06]  /*0a60*/  UMOV UR7, 0xc0000010 ;  /* 0xc000001000077882 */ /* 0x000fcc0000000000 */
[----:B------:R-:W-:Y:S03]  /*0a70*/  HGMMA.64x64x16.F32.BF16 R24, gdesc[UR4], R24, gsb0 ;  /* 0x00e00000041879f0 */ /* 0x000fe60008001818 */
[----:B------:R-:W-:Y:S02]  /*0a80*/  WARPGROUP.DEPBAR.LE gsb0, 0x1 ;  /* 0x00008000000079c5 */ /* 0x000fe40000010100 */
[----:B------:R-:W-:Y:S06]  /*0a90*/  BAR.SYNC.DEFER_BLOCKING 0x0 ;  /* 0x0000000000007b1d */ /* 0x000fec0000010000 */
[----:B------:R-:W-:Y:S01]  /*0aa0*/  @!PT LDS RZ, [RZ] ;  /* 0x00000000fffff984 */ /* 0x000fe20000000800 */
[----:B------:R-:W-:Y:S01]  /*0ab0*/  @!PT LDS RZ, [RZ] ;  /* 0x00000000fffff984 */ /* 0x000fe20000000800 */
[----:B------:R-:W-:Y:S01]  /*0ac0*/  @!PT LDS RZ, [RZ] ;  /* 0x00000000fffff984 */ /* 0x000fe20000000800 */
[----:B------:R2:W-:Y:S04]  /*0ad0*/  LDGSTS.E.BYPASS.128 [R11], desc[UR10][R8.64], !P0 ;  /* 0x00000000080b7fae */ /* 0x0005e8000c101c4a */
[----:B------:R-:W0:Y:S01]  /*0ae0*/  LDGDEPBAR ;  /* 0x00000000000079af */ /* 0x000e220000000000 */
[----:B--2---:R-:W-:Y:S01]  /*0af0*/  IMAD.MOV.U32 R8, RZ, RZ, R16 ;  /* 0x000000ffff087224 */ /* 0x004fe200078e0010 */
[----:B------:R-:W-:Y:S01]  /*0b00*/  IADD3 R16, P1, R16, 0x20, RZ ;  /* 0x0000002010107810 */ /* 0x000fe20007f3e0ff */
[----:B------:R-:W-:-:S04]  /*0b10*/  IMAD.MOV.U32 R9, RZ, RZ, R19 ;  /* 0x000000ffff097224 */ /* 0x000fc800078e0013 */
[----:B------:R-:W-:Y:S01]  /*0b20*/  IMAD.X R19, RZ, RZ, R19, P1 ;  /* 0x000000ffff137224 */ /* 0x000fe200008e0613 */
[----:B------:R2:W-:Y:S04]  /*0b30*/  LDGSTS.E.BYPASS.128 [R11+0x1000], desc[UR10][R8.64], !P0 ;  /* 0x01000000080b7fae */ /* 0x0005e8000c101c4a */
[----:B------:R-:W0:Y:S01]  /*0b40*/  LDGDEPBAR ;  /* 0x00000000000079af */ /* 0x000e220000000000 */
[----:B------:R-:W-:Y:S05]  /*0b50*/  @!P0 BRA `(.L_x_0) ;  /* 0xfffffffc00448947 */ /* 0x000fea000383ffff */
[----:B------:R-:W-:Y:S02]  /*0b60*/  WARPGROUP.DEPBAR.LE gsb0, 0x0 ;  /* 0x00008000000079c5 */ /* 0x000fe40000010000 */
[----:B------:R-:W-:-:S04]  /*0b70*/  DEPBAR.LE SB0, 0x0 ;  /* 0x000080000000791a */ /* 0x000fc80000000000 */
[----:B--2---:R-:W-:Y:S01]  /*0b80*/  IMAD.SHL.U32 R9, R6, 0x4, RZ ;  /* 0x0000000406097824 */ /* 0x004fe200078e00ff */
[----:B------:R-:W-:Y:S02]  /*0b90*/  LOP3.LUT R8, R7, 0xf, RZ, 0xc0, !PT ;  /* 0x0000000f07087812 */ /* 0x000fe400078ec0ff */
[----:B------:R-:W-:Y:S02]  /*0ba0*/  LOP3.LUT R4, R4, 0x3, RZ, 0xc0, !PT ;  /* 0x0000000304047812 */ /* 0x000fe400078ec0ff */
[----:B------:R-:W-:Y:S02]  /*0bb0*/  LOP3.LUT R9, R9, 0x8, RZ, 0xc0, !PT ;  /* 0x0000000809097812 */ /* 0x000fe400078ec0ff */
[----:B------:R-:W-:Y:S02]  /*0bc0*/  F2FP.BF16.F32.PACK_AB R24, R25, R24 ;  /* 0x000000181918723e */ /* 0x000fe400000010ff */
[----:B------:R-:W-:Y:S01]  /*0bd0*/  F2FP.BF16.F32.PACK_AB R25, R27, R26 ;  /* 0x0000001a1b19723e */ /* 0x000fe200000010ff */
[----:B------:R-:W-:Y:S01]  /*0be0*/  IMAD R9, R8, 0x48, R9 ;  /* 0x0000004808097824 */ /* 0x000fe200078e0209 */
[----:B------:R-:W-:-:S02]  /*0bf0*/  F2FP.BF16.F32.PACK_AB R32, R33, R32 ;  /* 0x000000202120723e */ /* 0x000fc400000010ff */
[----:B------:R-:W-:Y:S01]  /*0c00*/  F2FP.BF16.F32.PACK_AB R26, R29, R28 ;  /* 0x0000001c1d1a723e */ /* 0x000fe200000010ff */
[----:B------:R-:W-:Y:S01]  /*0c10*/  IMAD R9, R4, 0x480, R9 ;  /* 0x0000048004097824 */ /* 0x000fe200078e0209 */
[----:B------:R-:W-:Y:S02]  /*0c20*/  F2FP.BF16.F32.PACK_AB R27, R31, R30 ;  /* 0x0000001e1f1b723e */ /* 0x000fe400000010ff */
[----:B------:R-:W-:Y:S02]  /*0c30*/  F2FP.BF16.F32.PACK_AB R33, R35, R34 ;  /* 0x000000222321723e */ /* 0x000fe400000010ff */
[----:B------:R-:W-:Y:S02]  /*0c40*/  F2FP.BF16.F32.PACK_AB R40, R41, R40 ;  /* 0x000000282928723e */ /* 0x000fe400000010ff */
[----:B------:R-:W-:Y:S01]  /*0c50*/  LEA R20, R9, UR8, 0x1 ;  /* 0x0000000809147c11 */ /* 0x000fe2000f8e08ff */
[----:B------:R-:W-:Y:S01]  /*0c60*/  BAR.SYNC.DEFER_BLOCKING 0x0 ;  /* 0x0000000000007b1d */ /* 0x000fe20000010000 */
[----:B------:R-:W-:-:S02]  /*0c70*/  F2FP.BF16.F32.PACK_AB R34, R37, R36 ;  /* 0x000000242522723e */ /* 0x000fc400000010ff */
[----:B------:R-:W-:Y:S02]  /*0c80*/  F2FP.BF16.F32.PACK_AB R35, R39, R38 ;  /* 0x000000262723723e */ /* 0x000fe400000010ff */
[----:B------:R-:W-:Y:S02]  /*0c90*/  F2FP.BF16.F32.PACK_AB R41, R43, R42 ;  /* 0x0000002a2b29723e */ /* 0x000fe400000010ff */
[----:B------:R-:W-:Y:S02]  /*0ca0*/  F2FP.BF16.F32.PACK_AB R48, R49, R48 ;  /* 0x000000303130723e */ /* 0x000fe400000010ff */
[----:B------:R-:W-:Y:S02]  /*0cb0*/  F2FP.BF16.F32.PACK_AB R42, R45, R44 ;  /* 0x0000002c2d2a723e */ /* 0x000fe400000010ff */
[----:B------:R-:W-:Y:S02]  /*0cc0*/  F2FP.BF16.F32.PACK_AB R43, R47, R46 ;  /* 0x0000002e2f2b723e */ /* 0x000fe400000010ff */
[----:B------:R-:W-:-:S02]  /*0cd0*/  F2FP.BF16.F32.PACK_AB R49, R51, R50 ;  /* 0x000000323331723e */ /* 0x000fc400000010ff */
[----:B------:R-:W-:Y:S02]  /*0ce0*/  F2FP.BF16.F32.PACK_AB R50, R53, R52 ;  /* 0x000000343532723e */ /* 0x000fe400000010ff */
[----:B------:R-:W-:Y:S02]  /*0cf0*/  F2FP.BF16.F32.PACK_AB R51, R55, R54 ;  /* 0x000000363733723e */ /* 0x000fe400000010ff */
[----:B------:R-:W-:Y:S02]  /*0d00*/  LOP3.LUT R7, R6, 0x3, RZ, 0xc0, !PT ;  /* 0x0000000306077812 */ /* 0x000fe400078ec0ff */
[----:B------:R-:W-:Y:S01]  /*0d10*/  LOP3.LUT R3, R3, 0x38, R0, 0xf8, !PT ;  /* 0x0000003803037812 */ /* 0x000fe200078ef800 */
[----:B------:R2:W-:Y:S02]  /*0d20*/  STSM.16.M88.4 [R20], R24 ;  /* 0x0000001814007844 */ /* 0x0005e40000000200 */
[----:B------:R-:W-:Y:S01]  /*0d30*/  IMAD R7, R4, 0x4, R7 ;  /* 0x0000000404077824 */ /* 0x000fe200078e0207 */
[----:B------:R-:W-:Y:S01]  /*0d40*/  LOP3.LUT R4, R0, 0x38, RZ, 0xc0, !PT ;  /* 0x0000003800047812 */ /* 0x000fe200078ec0ff */
[----:B------:R-:W-:Y:S01]  /*0d50*/  IMAD R23, R2, 0xc00, R3 ;  /* 0x00000c0002177824 */ /* 0x000fe200078e0203 */
[----:B------:R-:W-:Y:S01]  /*0d60*/  STSM.16.M88.4 [R20+0x20], R32 ;  /* 0x0000202014007844 */ /* 0x000fe20000000200 */
[----:B------:R-:W-:-:S02]  /*0d70*/  ISETP.GE.AND P0, PT, R3, 0xc00, PT ;  /* 0x00000c000300780c */ /* 0x000fc40003f06270 */
[----:B------:R-:W-:Y:S01]  /*0d80*/  IMAD R4, R7, 0x48, R4 ;  /* 0x0000004807047824 */ /* 0x000fe200078e0204 */
[----:B------:R-:W-:Y:S01]  /*0d90*/  STSM.16.M88.4 [R20+0x40], R40 ;  /* 0x0000402814007844 */ /* 0x000fe20000000200 */
[----:B------:R-:W3:Y:S01]  /*0da0*/  LDC.64 R6, c[0x0][0x220] ;  /* 0x00008800ff067b82 */ /* 0x000ee20000000a00 */
[----:B------:R-:W-:Y:S01]  /*0db0*/  LOP3.LUT R0, R2, 0x10, RZ, 0xfc, !PT ;  /* 0x0000001002007812 */ /* 0x000fe200078efcff */
[C---:B------:R-:W-:Y:S01]  /*0dc0*/  VIADD R21, R23.reuse, 0xc000 ;  /* 0x0000c00017157836 */ /* 0x040fe20000000000 */
[----:B------:R4:W-:Y:S01]  /*0dd0*/  STSM.16.M88.4 [R20+0x60], R48 ;  /* 0x0000603014007844 */ /* 0x0009e20000000200 */
[----:B------:R-:W-:Y:S02]  /*0de0*/  LEA R22, R4, UR8, 0x1 ;  /* 0x0000000804167c11 */ /* 0x000fe4000f8e08ff */
[C---:B------:R-:W-:Y:S02]  /*0df0*/  LOP3.LUT R4, R2.reuse, 0x20, RZ, 0xfc, !PT ;  /* 0x0000002002047812 */ /* 0x040fe400078efcff */
[----:B------:R-:W-:Y:S01]  /*0e00*/  BAR.SYNC.DEFER_BLOCKING 0x0 ;  /* 0x0000000000007b1d */ /* 0x000fe20000010000 */
[C---:B------:R-:W-:Y:S01]  /*0e10*/  ISETP.LT.AND P3, PT, R2.reuse, R5, !P0 ;  /* 0x000000050200720c */ /* 0x040fe20004761270 */
[----:B--2---:R-:W-:Y:S01]  /*0e20*/  VIADD R25, R23, 0x18000 ;  /* 0x0001800017197836 */ /* 0x004fe20000000000 */
[----:B------:R-:W-:-:S02]  /*0e30*/  LOP3.LUT R2, R2, 0x30, RZ, 0xfc, !PT ;  /* 0x0000003002027812 */ /* 0x000fc400078efcff */
[-C--:B------:R-:W-:Y:S02]  /*0e40*/  ISETP.LT.AND P2, PT, R0, R5.reuse, !P0 ;  /* 0x000000050000720c */ /* 0x080fe40004741270 */
[-C--:B------:R-:W-:Y:S02]  /*0e50*/  ISETP.LT.AND P1, PT, R4, R5.reuse, !P0 ;  /* 0x000000050400720c */ /* 0x080fe40004721270 */
[----:B------:R-:W-:Y:S01]  /*0e60*/  ISETP.LT.AND P0, PT, R2, R5, !P0 ;  /* 0x000000050200720c */ /* 0x000fe20004701270 */
[----:B---3--:R-:W-:-:S04]  /*0e70*/  IMAD.WIDE R2, R23, 0x2, R6 ;  /* 0x0000000217027825 */ /* 0x008fc800078e0206 */
[--C-:B------:R-:W-:Y:S01]  /*0e80*/  IMAD.WIDE R4, R21, 0x2, R6.reuse ;  /* 0x0000000215047825 */ /* 0x100fe200078e0206 */
[----:B------:R-:W2:Y:S03]  /*0e90*/  LDS.128 R16, [R22] ;  /* 0x0000000016107984 */ /* 0x000ea60000000c00 */
[----:B----4-:R-:W-:Y:S01]  /*0ea0*/  IMAD.WIDE R20, R25, 0x2, R6 ;  /* 0x0000000219147825 */ /* 0x010fe200078e0206 */
[----:B------:R-:W3:Y:S04]  /*0eb0*/  LDS.128 R12, [R22+0x900] ;  /* 0x00090000160c7984 */ /* 0x000ee80000000c00 */
[----:B------:R-:W4:Y:S04]  /*0ec0*/  LDS.128 R8, [R22+0x1200] ;  /* 0x0012000016087984 */ /* 0x000f280000000c00 */
[----:B--2---:R2:W-:Y:S04]  /*0ed0*/  @P3 STG.E.128 desc[UR10][R2.64], R16 ;  /* 0x0000001002003986 */ /* 0x0045e8000c101d0a */
[----:B---3--:R2:W-:Y:S04]  /*0ee0*/  @P2 STG.E.128 desc[UR10][R4.64], R12 ;  /* 0x0000000c04002986 */ /* 0x0085e8000c101d0a */
[----:B----4-:R2:W-:Y:S01]  /*0ef0*/  @P1 STG.E.128 desc[UR10][R20.64], R8 ;  /* 0x0000000814001986 */ /* 0x0105e2000c101d0a */
[----:B------:R-:W-:Y:S05]  /*0f00*/  @!P0 EXIT ;  /* 0x000000000000894d */ /* 0x000fea0003800000 */
[----:B--2---:R-:W1:Y:S01]  /*0f10*/  LDS.128 R8, [R22+0x1b00] ;  /* 0x001b000016087984 */ /* 0x004e620000000c00 */
[----:B------:R-:W-:-:S04]  /*0f20*/  VIADD R23, R23, 0x24000 ;  /* 0x0002400017177836 */ /* 0x000fc80000000000 */
[----:B------:R-:W-:-:S05]  /*0f30*/  IMAD.WIDE R6, R23, 0x2, R6 ;  /* 0x0000000217067825 */ /* 0x000fca00078e0206 */
[----:B-1----:R-:W-:Y:S01]  /*0f40*/  STG.E.128 desc[UR10][R6.64], R8 ;  /* 0x0000000806007986 */ /* 0x002fe2000c101d0a */
[----:B------:R-:W-:Y:S05]  /*0f50*/  EXIT ;  /* 0x000000000000794d */ /* 0x000fea0003800000 */
.L_x_1:
[----:B------:R-:W-:-:S00]  /*0f60*/  BRA `(.L_x_1) ;  /* 0xfffffffc00fc7947 */ /* 0x000fc0000383ffff */
[----:B------:R-:W-:-:S00]  /*0f70*/  NOP ;  /* 0x0000000000007918 */ /* 0x000fc00000000000 */
        /* <DEDUP_REMOVED lines=8> */
.L_x_2:


//--------------------- .nv.shared.triton_mm      --------------------------
	.section	.nv.shared.triton_mm,"aw",@nobits
	.sectionflags	@""
	.align	16
	.zero		1024


//--------------------- .nv.constant0.triton_mm   --------------------------
	.section	.nv.constant0.triton_mm,"a",@progbits
	.sectionflags	@""
	.align	4
.nv.constant0.triton_mm:
	.zero		556
